	.headerflags	@"EF_CUDA_TEXMODE_UNIFIED EF_CUDA_64BIT_ADDRESS EF_CUDA_ACCELERATORS EF_CUDA_SM90 EF_CUDA_VIRTUAL_SM(EF_CUDA_SM90)"
	.elftype	@"ET_EXEC"


//--------------------- .nv.info                  --------------------------
	.section	.nv.info,"",@"SHT_CUDA_INFO"
	.align	4


	//----- nvinfo : EIATTR_REGCOUNT
	.align		4
        /*0000*/ 	.byte	0x04, 0x2f
        /*0002*/ 	.short	(.L_3 - .L_2)
	.align		4
.L_2:
        /*0004*/ 	.word	index@(triton_poi_fused__native_batch_norm_legit_no_training_relu_2)
        /*0008*/ 	.word	0x00000012


	//----- nvinfo : EIATTR_MIN_STACK_SIZE
	.align		4
.L_3:
        /*000c*/ 	.byte	0x04, 0x12
        /*000e*/ 	.short	(.L_5 - .L_4)
	.align		4
.L_4:
        /*0010*/ 	.word	index@(triton_poi_fused__native_batch_norm_legit_no_training_relu_2)
        /*0014*/ 	.word	0x00000000


	//----- nvinfo : EIATTR_FRAME_SIZE
	.align		4
.L_5:
        /*0018*/ 	.byte	0x04, 0x11
        /*001a*/ 	.short	(.L_7 - .L_6)
	.align		4
.L_6:
        /*001c*/ 	.word	index@(triton_poi_fused__native_batch_norm_legit_no_training_relu_2)
        /*0020*/ 	.word	0x00000000


	//----- nvinfo : EIATTR_MIN_STACK_SIZE
	.align		4
.L_7:
        /*0024*/ 	.byte	0x04, 0x12
        /*0026*/ 	.short	(.L_9 - .L_8)
	.align		4
.L_8:
        /*0028*/ 	.word	index@(triton_poi_fused__native_batch_norm_legit_no_training_relu_2)
        /*002c*/ 	.word	0x00000000
.L_9:


//--------------------- .nv.info.triton_poi_fused__native_batch_norm_legit_no_training_relu_2 --------------------------
	.section	.nv.info.triton_poi_fused__native_batch_norm_legit_no_training_relu_2,"",@"SHT_CUDA_INFO"
	.sectionflags	@""
	.align	4


	//----- nvinfo : EIATTR_CUDA_API_VERSION
	.align		4
        /*0000*/ 	.byte	0x04, 0x37
        /*0002*/ 	.short	(.L_11 - .L_10)
.L_10:
        /*0004*/ 	.word	0x0000007c


	//----- nvinfo : EIATTR_KPARAM_INFO
	.align		4
.L_11:
        /*0008*/ 	.byte	0x04, 0x17
        /*000a*/ 	.short	(.L_13 - .L_12)
.L_12:
        /*000c*/ 	.word	0x00000000
        /*0010*/ 	.short	0x0006
        /*0012*/ 	.short	0x0030
        /*0014*/ 	.byte	0x00, 0xf0, 0x11, 0x00


	//----- nvinfo : EIATTR_KPARAM_INFO
	.align		4
.L_13:
        /*0018*/ 	.byte	0x04, 0x17
        /*001a*/ 	.short	(.L_15 - .L_14)
.L_14:
        /*001c*/ 	.word	0x00000000
        /*0020*/ 	.short	0x0005
        /*0022*/ 	.short	0x0028
        /*0024*/ 	.byte	0x00, 0xf4, 0x21, 0x00


	//----- nvinfo : EIATTR_KPARAM_INFO
	.align		4
.L_15:
        /*0028*/ 	.byte	0x04, 0x17
        /*002a*/ 	.short	(.L_17 - .L_16)
.L_16:
        /*002c*/ 	.word	0x00000000
        /*0030*/ 	.short	0x0004
        /*0032*/ 	.short	0x0020
        /*0034*/ 	.byte	0x00, 0xf4, 0x21, 0x00


	//----- nvinfo : EIATTR_KPARAM_INFO
	.align		4
.L_17:
        /*0038*/ 	.byte	0x04, 0x17
        /*003a*/ 	.short	(.L_19 - .L_18)
.L_18:
        /*003c*/ 	.word	0x00000000
        /*0040*/ 	.short	0x0003
        /*0042*/ 	.short	0x0018
        /*0044*/ 	.byte	0x00, 0xf4, 0x21, 0x00


	//----- nvinfo : EIATTR_KPARAM_INFO
	.align		4
.L_19:
        /*0048*/ 	.byte	0x04, 0x17
        /*004a*/ 	.short	(.L_21 - .L_20)
.L_20:
        /*004c*/ 	.word	0x00000000
        /*0050*/ 	.short	0x0002
        /*0052*/ 	.short	0x0010
        /*0054*/ 	.byte	0x00, 0xf4, 0x21, 0x00


	//----- nvinfo : EIATTR_KPARAM_INFO
	.align		4
.L_21:
        /*0058*/ 	.byte	0x04, 0x17
        /*005a*/ 	.short	(.L_23 - .L_22)
.L_22:
        /*005c*/ 	.word	0x00000000
        /*0060*/ 	.short	0x0001
        /*0062*/ 	.short	0x0008
        /*0064*/ 	.byte	0x00, 0xf4, 0x21, 0x00


	//----- nvinfo : EIATTR_KPARAM_INFO
	.align		4
.L_23:
        /*0068*/ 	.byte	0x04, 0x17
        /*006a*/ 	.short	(.L_25 - .L_24)
.L_24:
        /*006c*/ 	.word	0x00000000
        /*0070*/ 	.short	0x0000
        /*0072*/ 	.short	0x0000
        /*0074*/ 	.byte	0x00, 0xf4, 0x21, 0x00


	//----- nvinfo : EIATTR_SPARSE_MMA_MASK
	.align		4
.L_25:
        /*0078*/ 	.byte	0x03, 0x50
        /*007a*/ 	.short	0x0000


	//----- nvinfo : EIATTR_MAXREG_COUNT
	.align		4
        /*007c*/ 	.byte	0x03, 0x1b
        /*007e*/ 	.short	0x00ff


	//----- nvinfo : EIATTR_EXIT_INSTR_OFFSETS
	.align		4
        /*0080*/ 	.byte	0x04, 0x1c
        /*0082*/ 	.short	(.L_27 - .L_26)


	//   ....[0]....
.L_26:
        /*0084*/ 	.word	0x00000330


	//   ....[1]....
        /*0088*/ 	.word	0x00000350


	//----- nvinfo : EIATTR_REQNTID
	.align		4
.L_27:
        /*008c*/ 	.byte	0x04, 0x10
        /*008e*/ 	.short	(.L_29 - .L_28)
.L_28:
        /*0090*/ 	.word	0x00000080
        /*0094*/ 	.word	0x00000001
        /*0098*/ 	.word	0x00000001


	//----- nvinfo : EIATTR_CBANK_PARAM_SIZE
	.align		4
.L_29:
        /*009c*/ 	.byte	0x03, 0x19
        /*009e*/ 	.short	0x0034


	//----- nvinfo : EIATTR_PARAM_CBANK
	.align		4
        /*00a0*/ 	.byte	0x04, 0x0a
        /*00a2*/ 	.short	(.L_31 - .L_30)
	.align		4
.L_30:
        /*00a4*/ 	.word	index@(.nv.constant0.triton_poi_fused__native_batch_norm_legit_no_training_relu_2)
        /*00a8*/ 	.short	0x0210
        /*00aa*/ 	.short	0x0034


	//----- nvinfo : EIATTR_SW_WAR
	.align		4
.L_31:
        /*00ac*/ 	.byte	0x04, 0x36
        /*00ae*/ 	.short	(.L_33 - .L_32)
.L_32:
        /*00b0*/ 	.word	0x00000008
.L_33:


//--------------------- .nv.callgraph             --------------------------
	.section	.nv.callgraph,"",@"SHT_CUDA_CALLGRAPH"
	.align	4
	.sectionentsize	8
	.align		4
        /*0000*/ 	.word	0x00000000
	.align		4
        /*0004*/ 	.word	0xffffffff
	.align		4
        /*0008*/ 	.word	0x00000000
	.align		4
        /*000c*/ 	.word	0xfffffffe
	.align		4
        /*0010*/ 	.word	0x00000000
	.align		4
        /*0014*/ 	.word	0xfffffffd
	.align		4
        /*0018*/ 	.word	0x00000000
	.align		4
        /*001c*/ 	.word	0xfffffffc


//--------------------- .nv.constant4             --------------------------
	.section	.nv.constant4,"a",@progbits
	.align	8
	.align		8
.nv.constant4:
        /*0000*/ 	.dword	_$_str
	.align		8
        /*0008*/ 	.dword	_$_str_$_2


//--------------------- .text.triton_poi_fused__native_batch_norm_legit_no_training_relu_2 --------------------------
	.section	.text.triton_poi_fused__native_batch_norm_legit_no_training_relu_2,"ax",@progbits
	.align	128
        .global         triton_poi_fused__native_batch_norm_legit_no_training_relu_2
        .type           triton_poi_fused__native_batch_norm_legit_no_training_relu_2,@function
        .size           triton_poi_fused__native_batch_norm_legit_no_training_relu_2,(.L_x_1 - triton_poi_fused__native_batch_norm_legit_no_training_relu_2)
        .other          triton_poi_fused__native_batch_norm_legit_no_training_relu_2,@"STO_CUDA_ENTRY STV_DEFAULT"
triton_poi_fused__native_batch_norm_legit_no_training_relu_2:
.text.triton_poi_fused__native_batch_norm_legit_no_training_relu_2:
[----:B------:R-:W0:Y:S01]  /*0000*/  LDC R1, c[0x0][0x28] ;  /* 0x00000a00ff017b82 */ /* 0x000e220000000800 */
[----:B------:R-:W1:Y:S07]  /*0010*/  S2R R0, SR_TID.X ;  /* 0x0000000000007919 */ /* 0x000e6e0000002100 */
[----:B------:R-:W2:Y:S01]  /*0020*/  LDC.64 R8, c[0x0][0x220] ;  /* 0x00008800ff087b82 */ /* 0x000ea20000000a00 */
[----:B------:R-:W-:Y:S01]  /*0030*/  HFMA2.MMA R14, -RZ, RZ, 0, 0 ;  /* 0x00000000ff0e7435 */ /* 0x000fe200000001ff */
[----:B------:R-:W-:Y:S01]  /*0040*/  ULDC.64 UR4, c[0x0][0x208] ;  /* 0x0000820000047ab9 */ /* 0x000fe20000000a00 */
[----:B------:R-:W3:Y:S05]  /*0050*/  S2R R3, SR_CTAID.X ;  /* 0x0000000000037919 */ /* 0x000eea0000002500 */
[----:B------:R-:W4:Y:S08]  /*0060*/  LDC.64 R6, c[0x0][0x218] ;  /* 0x00008600ff067b82 */ /* 0x000f300000000a00 */
[----:B------:R-:W5:Y:S08]  /*0070*/  LDC.64 R10, c[0x0][0x228] ;  /* 0x00008a00ff0a7b82 */ /* 0x000f700000000a00 */
[----:B------:R-:W4:Y:S01]  /*0080*/  LDC.64 R12, c[0x0][0x230] ;  /* 0x00008c00ff0c7b82 */ /* 0x000f220000000a00 */
[----:B-1----:R-:W-:-:S02]  /*0090*/  LOP3.LUT R0, R0, 0x7f, RZ, 0xc0, !PT ;  /* 0x0000007f00007812 */ /* 0x002fc400078ec0ff */
[----:B---3--:R-:W-:Y:S02]  /*00a0*/  SHF.R.S32.HI R2, RZ, 0x18, R3 ;  /* 0x00000018ff027819 */ /* 0x008fe40000011403 */
[----:B------:R-:W-:Y:S02]  /*00b0*/  LEA R0, R3, R0, 0x7 ;  /* 0x0000000003007211 */ /* 0x000fe400078e38ff */
[----:B------:R-:W-:Y:S02]  /*00c0*/  SGXT R3, R2, 0x1 ;  /* 0x000000010203781a */ /* 0x000fe40000000200 */
[----:B------:R-:W-:Y:S02]  /*00d0*/  ISETP.GE.AND P0, PT, R0, 0x180, PT ;  /* 0x000001800000780c */ /* 0x000fe40003f06270 */
[----:B------:R-:W-:-:S04]  /*00e0*/  LEA.HI R3, R3, R0, RZ, 0x2 ;  /* 0x0000000003037211 */ /* 0x000fc800078f10ff */
[----:B------:R-:W-:-:S05]  /*00f0*/  SHF.R.S32.HI R3, RZ, 0x2, R3 ;  /* 0x00000002ff037819 */ /* 0x000fca0000011403 */
[----:B------:R-:W-:-:S05]  /*0100*/  IMAD.HI R2, R3, 0x2aaaaaab, RZ ;  /* 0x2aaaaaab03027827 */ /* 0x000fca00078e02ff */
[----:B------:R-:W-:-:S04]  /*0110*/  SHF.R.U32.HI R5, RZ, 0x1f, R2 ;  /* 0x0000001fff057819 */ /* 0x000fc80000011602 */
[----:B------:R-:W-:Y:S02]  /*0120*/  LEA.HI R2, R2, R5, RZ, 0x1e ;  /* 0x0000000502027211 */ /* 0x000fe400078ff0ff */
[----:B------:R-:W1:Y:S03]  /*0130*/  LDC.64 R4, c[0x0][0x210] ;  /* 0x00008400ff047b82 */ /* 0x000e660000000a00 */
[----:B------:R-:W-:-:S04]  /*0140*/  IMAD R15, R2, -0x18, R3 ;  /* 0xffffffe8020f7824 */ /* 0x000fc800078e0203 */
[----:B--2---:R-:W-:-:S05]  /*0150*/  IMAD.WIDE R8, R15, 0x4, R8 ;  /* 0x000000040f087825 */ /* 0x004fca00078e0208 */
[----:B------:R5:W2:Y:S01]  /*0160*/  @!P0 LDG.E.EL R14, desc[UR4][R8.64] ;  /* 0x00000004080e8981 */ /* 0x000aa2000c2e1900 */
[----:B------:R-:W-:Y:S01]  /*0170*/  CS2R R2, SRZ ;  /* 0x0000000000027805 */ /* 0x000fe2000001ff00 */
[----:B----4-:R-:W-:-:S05]  /*0180*/  IMAD.WIDE R6, R15, 0x4, R6 ;  /* 0x000000040f067825 */ /* 0x010fca00078e0206 */
[----:B------:R3:W4:Y:S01]  /*0190*/  @!P0 LDG.E.EL R3, desc[UR4][R6.64] ;  /* 0x0000000406038981 */ /* 0x000722000c2e1900 */
[----:B-1----:R-:W-:-:S04]  /*01a0*/  IMAD.WIDE R4, R0, 0x4, R4 ;  /* 0x0000000400047825 */ /* 0x002fc800078e0204 */
[C---:B-----5:R-:W-:Y:S01]  /*01b0*/  IMAD.WIDE R8, R15.reuse, 0x4, R10 ;  /* 0x000000040f087825 */ /* 0x060fe200078e020a */
[----:B------:R1:W4:Y:S03]  /*01c0*/  @!P0 LDG.E R2, desc[UR4][R4.64] ;  /* 0x0000000404028981 */ /* 0x000326000c1e1900 */
[----:B0-----:R-:W-:Y:S01]  /*01d0*/  IMAD.WIDE R10, R15, 0x4, R12 ;  /* 0x000000040f0a7825 */ /* 0x001fe200078e020c */
[----:B------:R-:W-:-:S06]  /*01e0*/  CS2R R12, SRZ ;  /* 0x00000000000c7805 */ /* 0x000fcc000001ff00 */
[----:B------:R-:W5:Y:S01]  /*01f0*/  @!P0 LDG.E.EL R12, desc[UR4][R8.64] ;  /* 0x00000004080c8981 */ /* 0x000f62000c2e1900 */
[----:B---3--:R-:W-:Y:S01]  /*0200*/  MOV R6, 0x3e800000 ;  /* 0x3e80000000067802 */ /* 0x008fe20000000f00 */
[----:B-1----:R-:W0:Y:S02]  /*0210*/  LDC.64 R4, c[0x0][0x238] ;  /* 0x00008e00ff047b82 */ /* 0x002e240000000a00 */
[----:B------:R-:W5:Y:S01]  /*0220*/  @!P0 LDG.E.EL R13, desc[UR4][R10.64] ;  /* 0x000000040a0d8981 */ /* 0x000f62000c2e1900 */
[----:B--2---:R-:W-:-:S04]  /*0230*/  FADD R14, R14, 9.9999997473787516356e-06 ;  /* 0x3727c5ac0e0e7421 */ /* 0x004fc80000000000 */
[----:B------:R-:W1:Y:S02]  /*0240*/  MUFU.SQRT R15, R14 ;  /* 0x0000000e000f7308 */ /* 0x000e640000002000 */
[C---:B-1----:R-:W-:Y:S02]  /*0250*/  FSETP.GT.AND P1, PT, R15.reuse, 8.50705917302346158658e+37, PT ;  /* 0x7e8000000f00780b */ /* 0x042fe40003f24000 */
[----:B------:R-:W-:-:S11]  /*0260*/  FSETP.GEU.AND P2, PT, R15, 1.175494350822287508e-38, PT ;  /* 0x008000000f00780b */ /* 0x000fd60003f4e000 */
[----:B------:R-:W-:-:S04]  /*0270*/  @P1 FMUL R15, R15, 0.25 ;  /* 0x3e8000000f0f1820 */ /* 0x000fc80000400000 */
[----:B------:R-:W-:-:S06]  /*0280*/  @!P2 FMUL R15, R15, 16777216 ;  /* 0x4b8000000f0fa820 */ /* 0x000fcc0000400000 */
[----:B------:R-:W1:Y:S01]  /*0290*/  MUFU.RCP R15, R15 ;  /* 0x0000000f000f7308 */ /* 0x000e620000001000 */
[----:B------:R-:W-:Y:S01]  /*02a0*/  FSEL R6, R6, 1, P1 ;  /* 0x3f80000006067808 */ /* 0x000fe20000800000 */
[----:B----4-:R-:W-:-:S04]  /*02b0*/  FADD R2, -R3, R2 ;  /* 0x0000000203027221 */ /* 0x010fc80000000100 */
[----:B------:R-:W-:-:S04]  /*02c0*/  @!P2 FMUL R6, R6, 16777216 ;  /* 0x4b8000000606a820 */ /* 0x000fc80000400000 */
[----:B-1----:R-:W-:-:S04]  /*02d0*/  FMUL R3, R15, R6 ;  /* 0x000000060f037220 */ /* 0x002fc80000400000 */
[----:B------:R-:W-:-:S04]  /*02e0*/  FMUL R2, R2, R3 ;  /* 0x0000000302027220 */ /* 0x000fc80000400000 */
[----:B-----5:R-:W-:Y:S01]  /*02f0*/  FFMA R12, R2, R12, R13 ;  /* 0x0000000c020c7223 */ /* 0x020fe2000000000d */
[----:B0-----:R-:W-:-:S04]  /*0300*/  IMAD.WIDE R2, R0, 0x4, R4 ;  /* 0x0000000400027825 */ /* 0x001fc800078e0204 */
[----:B------:R-:W-:-:S04]  /*0310*/  FSETP.GEU.AND P1, PT, R12, RZ, PT ;  /* 0x000000ff0c00720b */ /* 0x000fc80003f2e000 */
[----:B------:R-:W-:Y:S01]  /*0320*/  FSEL R5, R12, RZ, P1 ;  /* 0x000000ff0c057208 */ /* 0x000fe20000800000 */
[----:B------:R-:W-:Y:S08]  /*0330*/  @P0 EXIT ;  /* 0x000000000000094d */ /* 0x000ff00003800000 */
[----:B------:R-:W-:Y:S01]  /*0340*/  STG.E desc[UR4][R2.64], R5 ;  /* 0x0000000502007986 */ /* 0x000fe2000c101904 */
[----:B------:R-:W-:Y:S05]  /*0350*/  EXIT ;  /* 0x000000000000794d */ /* 0x000fea0003800000 */
.L_x_0:
[----:B------:R-:W-:-:S00]  /*0360*/  BRA `(.L_x_0) ;  /* 0xfffffffc00fc7947 */ /* 0x000fc0000383ffff */
[----:B------:R-:W-:-:S00]  /*0370*/  NOP ;  /* 0x0000000000007918 */ /* 0x000fc00000000000 */
        /* <DEDUP_REMOVED lines=8> */
.L_x_1:


//--------------------- .nv.global.init           --------------------------
	.section	.nv.global.init,"aw",@progbits
.nv.global.init:
	.type		_$_str,@object
	.size		_$_str,(_$_str_$_2 - _$_str)
_$_str:
        /*0000*/ 	.byte	0x5f, 0x5f, 0x43, 0x55, 0x44, 0x41, 0x5f, 0x46, 0x54, 0x5a, 0x00
	.type		_$_str_$_2,@object
	.size		_$_str_$_2,(.L_1 - _$_str_$_2)
_$_str_$_2:
        /*000b*/ 	.byte	0x5f, 0x5f, 0x43, 0x55, 0x44, 0x41, 0x5f, 0x50, 0x52, 0x45, 0x43, 0x5f, 0x53, 0x51, 0x52, 0x54
        /*001b*/ 	.byte	0x00
.L_1:


//--------------------- .nv.constant0.triton_poi_fused__native_batch_norm_legit_no_training_relu_2 --------------------------
	.section	.nv.constant0.triton_poi_fused__native_batch_norm_legit_no_training_relu_2,"a",@progbits
	.sectionflags	@""
	.align	4
.nv.constant0.triton_poi_fused__native_batch_norm_legit_no_training_relu_2:
	.zero		580
